	.headerflags	@"EF_CUDA_TEXMODE_UNIFIED EF_CUDA_64BIT_ADDRESS EF_CUDA_ACCELERATORS EF_CUDA_SM90 EF_CUDA_VIRTUAL_SM(EF_CUDA_SM90)"
	.elftype	@"ET_EXEC"


//--------------------- .nv.info                  --------------------------
	.section	.nv.info,"",@"SHT_CUDA_INFO"
	.align	4


	//----- nvinfo : EIATTR_REGCOUNT
	.align		4
        /*0000*/ 	.byte	0x04, 0x2f
        /*0002*/ 	.short	(.L_1 - .L_0)
	.align		4
.L_0:
        /*0004*/ 	.word	index@(triton_poi_fused_cat_19)
        /*0008*/ 	.word	0x0000001e


	//----- nvinfo : EIATTR_MIN_STACK_SIZE
	.align		4
.L_1:
        /*000c*/ 	.byte	0x04, 0x12
        /*000e*/ 	.short	(.L_3 - .L_2)
	.align		4
.L_2:
        /*0010*/ 	.word	index@(triton_poi_fused_cat_19)
        /*0014*/ 	.word	0x00000000


	//----- nvinfo : EIATTR_FRAME_SIZE
	.align		4
.L_3:
        /*0018*/ 	.byte	0x04, 0x11
        /*001a*/ 	.short	(.L_5 - .L_4)
	.align		4
.L_4:
        /*001c*/ 	.word	index@(triton_poi_fused_cat_19)
        /*0020*/ 	.word	0x00000000


	//----- nvinfo : EIATTR_MIN_STACK_SIZE
	.align		4
.L_5:
        /*0024*/ 	.byte	0x04, 0x12
        /*0026*/ 	.short	(.L_7 - .L_6)
	.align		4
.L_6:
        /*0028*/ 	.word	index@(triton_poi_fused_cat_19)
        /*002c*/ 	.word	0x00000000
.L_7:


//--------------------- .nv.info.triton_poi_fused_cat_19 --------------------------
	.section	.nv.info.triton_poi_fused_cat_19,"",@"SHT_CUDA_INFO"
	.sectionflags	@""
	.align	4


	//----- nvinfo : EIATTR_CUDA_API_VERSION
	.align		4
        /*0000*/ 	.byte	0x04, 0x37
        /*0002*/ 	.short	(.L_9 - .L_8)
.L_8:
        /*0004*/ 	.word	0x0000007c


	//----- nvinfo : EIATTR_KPARAM_INFO
	.align		4
.L_9:
        /*0008*/ 	.byte	0x04, 0x17
        /*000a*/ 	.short	(.L_11 - .L_10)
.L_10:
        /*000c*/ 	.word	0x00000000
        /*0010*/ 	.short	0x0006
        /*0012*/ 	.short	0x0030
        /*0014*/ 	.byte	0x00, 0xf0, 0x11, 0x00


	//----- nvinfo : EIATTR_KPARAM_INFO
	.align		4
.L_11:
        /*0018*/ 	.byte	0x04, 0x17
        /*001a*/ 	.short	(.L_13 - .L_12)
.L_12:
        /*001c*/ 	.word	0x00000000
        /*0020*/ 	.short	0x0005
        /*0022*/ 	.short	0x0028
        /*0024*/ 	.byte	0x00, 0xf4, 0x21, 0x00


	//----- nvinfo : EIATTR_KPARAM_INFO
	.align		4
.L_13:
        /*0028*/ 	.byte	0x04, 0x17
        /*002a*/ 	.short	(.L_15 - .L_14)
.L_14:
        /*002c*/ 	.word	0x00000000
        /*0030*/ 	.short	0x0004
        /*0032*/ 	.short	0x0020
        /*0034*/ 	.byte	0x00, 0xf4, 0x21, 0x00


	//----- nvinfo : EIATTR_KPARAM_INFO
	.align		4
.L_15:
        /*0038*/ 	.byte	0x04, 0x17
        /*003a*/ 	.short	(.L_17 - .L_16)
.L_16:
        /*003c*/ 	.word	0x00000000
        /*0040*/ 	.short	0x0003
        /*0042*/ 	.short	0x0018
        /*0044*/ 	.byte	0x00, 0xf4, 0x21, 0x00


	//----- nvinfo : EIATTR_KPARAM_INFO
	.align		4
.L_17:
        /*0048*/ 	.byte	0x04, 0x17
        /*004a*/ 	.short	(.L_19 - .L_18)
.L_18:
        /*004c*/ 	.word	0x00000000
        /*0050*/ 	.short	0x0002
        /*0052*/ 	.short	0x0010
        /*0054*/ 	.byte	0x00, 0xf4, 0x21, 0x00


	//----- nvinfo : EIATTR_KPARAM_INFO
	.align		4
.L_19:
        /*0058*/ 	.byte	0x04, 0x17
        /*005a*/ 	.short	(.L_21 - .L_20)
.L_20:
        /*005c*/ 	.word	0x00000000
        /*0060*/ 	.short	0x0001
        /*0062*/ 	.short	0x0008
        /*0064*/ 	.byte	0x00, 0xf4, 0x21, 0x00


	//----- nvinfo : EIATTR_KPARAM_INFO
	.align		4
.L_21:
        /*0068*/ 	.byte	0x04, 0x17
        /*006a*/ 	.short	(.L_23 - .L_22)
.L_22:
        /*006c*/ 	.word	0x00000000
        /*0070*/ 	.short	0x0000
        /*0072*/ 	.short	0x0000
        /*0074*/ 	.byte	0x00, 0xf4, 0x21, 0x00


	//----- nvinfo : EIATTR_SPARSE_MMA_MASK
	.align		4
.L_23:
        /*0078*/ 	.byte	0x03, 0x50
        /*007a*/ 	.short	0x0000


	//----- nvinfo : EIATTR_MAXREG_COUNT
	.align		4
        /*007c*/ 	.byte	0x03, 0x1b
        /*007e*/ 	.short	0x00ff


	//----- nvinfo : EIATTR_EXIT_INSTR_OFFSETS
	.align		4
        /*0080*/ 	.byte	0x04, 0x1c
        /*0082*/ 	.short	(.L_25 - .L_24)


	//   ....[0]....
.L_24:
        /*0084*/ 	.word	0x00000a10


	//----- nvinfo : EIATTR_REQNTID
	.align		4
.L_25:
        /*0088*/ 	.byte	0x04, 0x10
        /*008a*/ 	.short	(.L_27 - .L_26)
.L_26:
        /*008c*/ 	.word	0x00000100
        /*0090*/ 	.word	0x00000001
        /*0094*/ 	.word	0x00000001


	//----- nvinfo : EIATTR_CBANK_PARAM_SIZE
	.align		4
.L_27:
        /*0098*/ 	.byte	0x03, 0x19
        /*009a*/ 	.short	0x0034


	//----- nvinfo : EIATTR_PARAM_CBANK
	.align		4
        /*009c*/ 	.byte	0x04, 0x0a
        /*009e*/ 	.short	(.L_29 - .L_28)
	.align		4
.L_28:
        /*00a0*/ 	.word	index@(.nv.constant0.triton_poi_fused_cat_19)
        /*00a4*/ 	.short	0x0210
        /*00a6*/ 	.short	0x0034


	//----- nvinfo : EIATTR_SW_WAR
	.align		4
.L_29:
        /*00a8*/ 	.byte	0x04, 0x36
        /*00aa*/ 	.short	(.L_31 - .L_30)
.L_30:
        /*00ac*/ 	.word	0x00000008
.L_31:


//--------------------- .nv.callgraph             --------------------------
	.section	.nv.callgraph,"",@"SHT_CUDA_CALLGRAPH"
	.align	4
	.sectionentsize	8
	.align		4
        /*0000*/ 	.word	0x00000000
	.align		4
        /*0004*/ 	.word	0xffffffff
	.align		4
        /*0008*/ 	.word	0x00000000
	.align		4
        /*000c*/ 	.word	0xfffffffe
	.align		4
        /*0010*/ 	.word	0x00000000
	.align		4
        /*0014*/ 	.word	0xfffffffd
	.align		4
        /*0018*/ 	.word	0x00000000
	.align		4
        /*001c*/ 	.word	0xfffffffc


//--------------------- .text.triton_poi_fused_cat_19 --------------------------
	.section	.text.triton_poi_fused_cat_19,"ax",@progbits
	.align	128
        .global         triton_poi_fused_cat_19
        .type           triton_poi_fused_cat_19,@function
        .size           triton_poi_fused_cat_19,(.L_x_1 - triton_poi_fused_cat_19)
        .other          triton_poi_fused_cat_19,@"STO_CUDA_ENTRY STV_DEFAULT"
triton_poi_fused_cat_19:
.text.triton_poi_fused_cat_19:
[----:B------:R-:W-:Y:S01]  /*0000*/  LDC R1, c[0x0][0x28] ;  /* 0x00000a00ff017b82 */ /* 0x000fe20000000800 */
[----:B------:R-:W1:Y:S07]  /*0010*/  S2R R0, SR_TID.X ;  /* 0x0000000000007919 */ /* 0x000e6e0000002100 */
[----:B------:R-:W2:Y:S01]  /*0020*/  LDC.64 R8, c[0x0][0x210] ;  /* 0x00008400ff087b82 */ /* 0x000ea20000000a00 */
[----:B------:R-:W-:Y:S01]  /*0030*/  ULDC.64 UR4, c[0x0][0x208] ;  /* 0x0000820000047ab9 */ /* 0x000fe20000000a00 */
[----:B------:R-:W-:Y:S01]  /*0040*/  ULDC.64 UR6, c[0x0][0x230] ;  /* 0x00008c0000067ab9 */ /* 0x000fe20000000a00 */
[----:B------:R-:W3:Y:S05]  /*0050*/  S2R R3, SR_CTAID.X ;  /* 0x0000000000037919 */ /* 0x000eea0000002500 */
[----:B------:R-:W4:Y:S01]  /*0060*/  LDC.64 R10, c[0x0][0x220] ;  /* 0x00008800ff0a7b82 */ /* 0x000f220000000a00 */
[----:B-1----:R-:W-:-:S05]  /*0070*/  IMAD.SHL.U32 R0, R0, 0x2, RZ ;  /* 0x0000000200007824 */ /* 0x002fca00078e00ff */
[----:B------:R-:W-:-:S05]  /*0080*/  LOP3.LUT R0, R0, 0x1fe, RZ, 0xc0, !PT ;  /* 0x000001fe00007812 */ /* 0x000fca00078ec0ff */
[----:B---3--:R-:W-:-:S05]  /*0090*/  IMAD R0, R3, 0x200, R0 ;  /* 0x0000020003007824 */ /* 0x008fca00078e0200 */
[----:B------:R-:W-:-:S04]  /*00a0*/  SHF.R.S32.HI R5, RZ, 0x1f, R0 ;  /* 0x0000001fff057819 */ /* 0x000fc80000011400 */
[CC--:B------:R-:W-:Y:S02]  /*00b0*/  LEA.HI R16, R5.reuse, R0.reuse, RZ, 0x6 ;  /* 0x0000000005107211 */ /* 0x0c0fe400078f30ff */
[----:B------:R-:W-:Y:S02]  /*00c0*/  LEA.HI R5, R5, R0, RZ, 0x3 ;  /* 0x0000000005057211 */ /* 0x000fe400078f18ff */
[----:B------:R-:W-:Y:S02]  /*00d0*/  SHF.R.S32.HI R2, RZ, 0x6, R16 ;  /* 0x00000006ff027819 */ /* 0x000fe40000011410 */
[----:B------:R-:W-:-:S03]  /*00e0*/  SHF.R.S32.HI R12, RZ, 0x3, R5 ;  /* 0x00000003ff0c7819 */ /* 0x000fc60000011405 */
[----:B------:R-:W-:Y:S01]  /*00f0*/  IMAD.HI R4, R2, 0x2e8ba2e9, RZ ;  /* 0x2e8ba2e902047827 */ /* 0x000fe200078e02ff */
[----:B------:R-:W-:-:S04]  /*0100*/  LEA.HI R13, R12, R12, RZ, 0x3 ;  /* 0x0000000c0c0d7211 */ /* 0x000fc800078f18ff */
[----:B------:R-:W-:Y:S02]  /*0110*/  SHF.R.U32.HI R7, RZ, 0x1f, R4 ;  /* 0x0000001fff077819 */ /* 0x000fe40000011604 */
[----:B------:R-:W-:Y:S02]  /*0120*/  LOP3.LUT R13, R13, 0xfffffff8, RZ, 0xc0, !PT ;  /* 0xfffffff80d0d7812 */ /* 0x000fe400078ec0ff */
[----:B------:R-:W-:-:S03]  /*0130*/  LEA.HI.SX32 R7, R4, R7, 0x1a ;  /* 0x0000000704077211 */ /* 0x000fc600078fd2ff */
[----:B------:R-:W-:Y:S02]  /*0140*/  IMAD.IADD R23, R12, 0x1, -R13 ;  /* 0x000000010c177824 */ /* 0x000fe400078e0a0d */
[----:B------:R-:W-:Y:S01]  /*0150*/  IMAD R2, R7, -0x160, R2 ;  /* 0xfffffea007027824 */ /* 0x000fe200078e0202 */
[----:B------:R-:W-:Y:S02]  /*0160*/  LOP3.LUT R7, R5, 0xfffffff8, RZ, 0xc0, !PT ;  /* 0xfffffff805077812 */ /* 0x000fe400078ec0ff */
[----:B------:R-:W-:Y:S01]  /*0170*/  CS2R R4, SRZ ;  /* 0x0000000000047805 */ /* 0x000fe2000001ff00 */
[C---:B------:R-:W-:Y:S01]  /*0180*/  VIADD R14, R2.reuse, 0xffffffe0 ;  /* 0xffffffe0020e7836 */ /* 0x040fe20000000000 */
[----:B------:R-:W-:Y:S01]  /*0190*/  ISETP.GE.AND P0, PT, R2, 0x20, PT ;  /* 0x000000200200780c */ /* 0x000fe20003f06270 */
[----:B------:R-:W-:Y:S01]  /*01a0*/  IMAD.IADD R25, R0, 0x1, -R7 ;  /* 0x0000000100197824 */ /* 0x000fe200078e0a07 */
[----:B------:R-:W-:Y:S02]  /*01b0*/  CS2R R6, SRZ ;  /* 0x0000000000067805 */ /* 0x000fe4000001ff00 */
[----:B------:R-:W-:-:S02]  /*01c0*/  CS2R R12, SRZ ;  /* 0x00000000000c7805 */ /* 0x000fc4000001ff00 */
[----:B------:R-:W-:Y:S01]  /*01d0*/  ISETP.GE.U32.AND P2, PT, R14, 0x40, PT ;  /* 0x000000400e00780c */ /* 0x000fe20003f46070 */
[----:B--2---:R-:W-:-:S04]  /*01e0*/  IMAD.WIDE R20, R25, 0x8, R8 ;  /* 0x0000000819147825 */ /* 0x004fc800078e0208 */
[C---:B------:R-:W-:Y:S02]  /*01f0*/  IMAD.WIDE R18, R23.reuse, 0x8, R8 ;  /* 0x0000000817127825 */ /* 0x040fe400078e0208 */
[----:B------:R-:W2:Y:S01]  /*0200*/  @!P0 LDG.E.EL.128 R4, desc[UR4][R20.64] ;  /* 0x0000000414048981 */ /* 0x000ea2000c2e1d00 */
[----:B------:R-:W-:Y:S01]  /*0210*/  CS2R R14, SRZ ;  /* 0x00000000000e7805 */ /* 0x000fe2000001ff00 */
[--C-:B----4-:R-:W-:Y:S02]  /*0220*/  IMAD.WIDE R22, R23, 0x8, R10.reuse ;  /* 0x0000000817167825 */ /* 0x110fe400078e020a */
[----:B------:R1:W3:Y:S01]  /*0230*/  @!P0 LDG.E.EL.64 R12, desc[UR4][R18.64] ;  /* 0x00000004120c8981 */ /* 0x0002e2000c2e1b00 */
[----:B------:R-:W-:Y:S01]  /*0240*/  CS2R R8, SRZ ;  /* 0x0000000000087805 */ /* 0x000fe2000001ff00 */
[----:B------:R-:W-:Y:S01]  /*0250*/  IMAD.WIDE R24, R25, 0x8, R10 ;  /* 0x0000000819187825 */ /* 0x000fe200078e020a */
[----:B------:R-:W-:Y:S01]  /*0260*/  CS2R R10, SRZ ;  /* 0x00000000000a7805 */ /* 0x000fe2000001ff00 */
[----:B------:R4:W5:Y:S05]  /*0270*/  @!P2 LDG.E.EL.64 R14, desc[UR4][R22.64] ;  /* 0x00000004160ea981 */ /* 0x00096a000c2e1b00 */
[----:B------:R2:W5:Y:S01]  /*0280*/  @!P2 LDG.E.EL.128 R8, desc[UR4][R24.64] ;  /* 0x000000041808a981 */ /* 0x000562000c2e1d00 */
[----:B------:R-:W-:Y:S01]  /*0290*/  SHF.R.S32.HI R26, RZ, 0x16, R3 ;  /* 0x00000016ff1a7819 */ /* 0x000fe20000011403 */
[----:B------:R-:W-:Y:S01]  /*02a0*/  IMAD.HI R3, R0, 0x2e8ba2e9, RZ ;  /* 0x2e8ba2e900037827 */ /* 0x000fe200078e02ff */
[----:B-1----:R-:W-:-:S02]  /*02b0*/  LOP3.LUT R19, R16, 0xffffc0, RZ, 0xc0, !PT ;  /* 0x00ffffc010137812 */ /* 0x002fc400078ec0ff */
[----:B------:R-:W-:Y:S01]  /*02c0*/  SGXT R26, R26, 0x1 ;  /* 0x000000011a1a781a */ /* 0x000fe20000000200 */
[C---:B------:R-:W-:Y:S01]  /*02d0*/  VIADD R17, R0.reuse, 0x1 ;  /* 0x0000000100117836 */ /* 0x040fe20000000000 */
[----:B------:R-:W-:Y:S01]  /*02e0*/  SHF.R.U32.HI R20, RZ, 0x1f, R3 ;  /* 0x0000001fff147819 */ /* 0x000fe20000011603 */
[----:B------:R-:W-:-:S03]  /*02f0*/  IMAD.IADD R19, R0, 0x1, -R19 ;  /* 0x0000000100137824 */ /* 0x000fc600078e0a13 */
[----:B------:R-:W-:Y:S01]  /*0300*/  LEA.HI R26, R26, R17, RZ, 0x6 ;  /* 0x000000111a1a7211 */ /* 0x000fe200078f30ff */
[----:B------:R-:W-:Y:S01]  /*0310*/  IMAD.SHL.U32 R19, R19, 0x100, RZ ;  /* 0x0000010013137824 */ /* 0x000fe200078e00ff */
[----:B------:R-:W-:Y:S02]  /*0320*/  LEA.HI.SX32 R3, R3, R20, 0x14 ;  /* 0x0000001403037211 */ /* 0x000fe400078fa2ff */
[----:B------:R-:W-:-:S03]  /*0330*/  LOP3.LUT R26, R26, 0xffffc0, RZ, 0xc0, !PT ;  /* 0x00ffffc01a1a7812 */ /* 0x000fc600078ec0ff */
[----:B------:R-:W-:Y:S02]  /*0340*/  IMAD.SHL.U32 R21, R3, 0x4000, RZ ;  /* 0x0000400003157824 */ /* 0x000fe400078e00ff */
[----:B------:R-:W-:-:S03]  /*0350*/  IMAD.IADD R26, R17, 0x1, -R26 ;  /* 0x00000001111a7824 */ /* 0x000fc600078e0a1a */
[----:B------:R-:W-:Y:S01]  /*0360*/  SHF.R.S32.HI R17, RZ, 0x1f, R21 ;  /* 0x0000001fff117819 */ /* 0x000fe20000011415 */
[----:B------:R-:W-:Y:S01]  /*0370*/  IMAD.SHL.U32 R26, R26, 0x100, RZ ;  /* 0x000001001a1a7824 */ /* 0x000fe200078e00ff */
[----:B------:R-:W-:-:S04]  /*0380*/  IADD3 R16, P1, R2, R21, RZ ;  /* 0x0000001502107210 */ /* 0x000fc80007f3e0ff */
[C---:B------:R-:W-:Y:S02]  /*0390*/  LEA.HI.X.SX32 R18, R2.reuse, R17, 0x1, P1 ;  /* 0x0000001102127211 */ /* 0x040fe400008f0eff */
[----:B------:R-:W-:Y:S02]  /*03a0*/  IADD3 R17, P3, R19, R16, RZ ;  /* 0x0000001013117210 */ /* 0x000fe40007f7e0ff */
[----:B------:R-:W-:Y:S02]  /*03b0*/  IADD3 R16, P4, R26, R16, RZ ;  /* 0x000000101a107210 */ /* 0x000fe40007f9e0ff */
[----:B------:R-:W-:Y:S02]  /*03c0*/  ISETP.GT.AND P1, PT, R2, 0x5f, PT ;  /* 0x0000005f0200780c */ /* 0x000fe40003f24270 */
[----:B----4-:R-:W-:Y:S02]  /*03d0*/  LEA.HI.X.SX32 R22, R19, R18, 0x1, P3 ;  /* 0x0000001213167211 */ /* 0x010fe400018f0eff */
[----:B------:R-:W-:-:S02]  /*03e0*/  LEA R20, P3, R17, UR6, 0x2 ;  /* 0x0000000611147c11 */ /* 0x000fc4000f8610ff */
[----:B------:R-:W-:Y:S02]  /*03f0*/  LEA.HI.X.SX32 R19, R26, R18, 0x1, P4 ;  /* 0x000000121a137211 */ /* 0x000fe400020f0eff */
[C---:B------:R-:W-:Y:S02]  /*0400*/  LEA R18, P4, R16.reuse, UR6, 0x2 ;  /* 0x0000000610127c11 */ /* 0x040fe4000f8810ff */
[----:B------:R-:W-:Y:S02]  /*0410*/  LEA.HI.X R21, R17, UR7, R22, 0x2, P3 ;  /* 0x0000000711157c11 */ /* 0x000fe400098f1416 */
[----:B------:R-:W-:Y:S02]  /*0420*/  LEA.HI.X R19, R16, UR7, R19, 0x2, P4 ;  /* 0x0000000710137c11 */ /* 0x000fe4000a0f1413 */
[----:B------:R-:W-:Y:S01]  /*0430*/  CS2R R16, SRZ ;  /* 0x0000000000107805 */ /* 0x000fe2000001ff00 */
[----:B------:R-:W-:-:S05]  /*0440*/  ULDC.64 UR6, c[0x0][0x218] ;  /* 0x0000860000067ab9 */ /* 0x000fca0000000a00 */
[----:B------:R1:W4:Y:S04]  /*0450*/  @P1 LDG.E.EL R17, desc[UR4][R20.64+-0x180] ;  /* 0xfffe800414111981 */ /* 0x000328000c2e1900 */
[----:B------:R1:W4:Y:S01]  /*0460*/  @P1 LDG.E.EL R16, desc[UR4][R18.64+-0x180] ;  /* 0xfffe800412101981 */ /* 0x000322000c2e1900 */
[----:B--2---:R-:W-:Y:S02]  /*0470*/  SEL R5, R5, RZ, !P0 ;  /* 0x000000ff05057207 */ /* 0x004fe40004000000 */
[----:B------:R-:W-:Y:S02]  /*0480*/  SEL R7, R7, RZ, !P0 ;  /* 0x000000ff07077207 */ /* 0x000fe40004000000 */
[----:B------:R-:W-:Y:S02]  /*0490*/  SHF.R.U32.HI R23, RZ, 0x19, R5 ;  /* 0x00000019ff177819 */ /* 0x000fe40000011605 */
[----:B------:R-:W-:-:S02]  /*04a0*/  SHF.R.U32.HI R22, RZ, 0x19, R7 ;  /* 0x00000019ff167819 */ /* 0x000fc40000011607 */
[----:B------:R-:W-:Y:S02]  /*04b0*/  SEL R27, R4, RZ, !P0 ;  /* 0x000000ff041b7207 */ /* 0x000fe40004000000 */
[----:B0-----:R-:W-:Y:S02]  /*04c0*/  SEL R25, R6, RZ, !P0 ;  /* 0x000000ff06197207 */ /* 0x001fe40004000000 */
[----:B---3--:R-:W-:Y:S02]  /*04d0*/  SEL R4, R12, RZ, !P0 ;  /* 0x000000ff0c047207 */ /* 0x008fe40004000000 */
[----:B------:R-:W-:Y:S02]  /*04e0*/  LOP3.LUT R6, R23, 0x40, RZ, 0xc0, !PT ;  /* 0x0000004017067812 */ /* 0x000fe400078ec0ff */
[----:B------:R-:W-:Y:S02]  /*04f0*/  LOP3.LUT R12, R22, 0x40, RZ, 0xc0, !PT ;  /* 0x00000040160c7812 */ /* 0x000fe400078ec0ff */
[----:B-1----:R-:W-:-:S02]  /*0500*/  IADD3 R20, P3, R6, R27, RZ ;  /* 0x0000001b06147210 */ /* 0x002fc40007f7e0ff */
[----:B------:R-:W-:Y:S02]  /*0510*/  IADD3 R12, P4, R12, R25, RZ ;  /* 0x000000190c0c7210 */ /* 0x000fe40007f9e0ff */
[----:B-----5:R-:W-:Y:S01]  /*0520*/  SEL R6, R15, RZ, !P2 ;  /* 0x000000ff0f067207 */ /* 0x020fe20005000000 */
[----:B------:R-:W-:Y:S01]  /*0530*/  IMAD.X R23, RZ, RZ, R5, P3 ;  /* 0x000000ffff177224 */ /* 0x000fe200018e0605 */
[----:B------:R-:W-:Y:S01]  /*0540*/  SEL R15, R9, RZ, !P2 ;  /* 0x000000ff090f7207 */ /* 0x000fe20005000000 */
[----:B------:R-:W-:Y:S01]  /*0550*/  IMAD.X R21, RZ, RZ, R7, P4 ;  /* 0x000000ffff157224 */ /* 0x000fe200020e0607 */
[----:B------:R-:W-:Y:S02]  /*0560*/  SEL R19, R14, RZ, !P2 ;  /* 0x000000ff0e137207 */ /* 0x000fe40005000000 */
[----:B------:R-:W-:Y:S02]  /*0570*/  LEA R7, P3, R20, UR6, 0x7 ;  /* 0x0000000614077c11 */ /* 0x000fe4000f8638ff */
[----:B------:R-:W-:-:S02]  /*0580*/  SHF.R.U32.HI R14, RZ, 0x1a, R6 ;  /* 0x0000001aff0e7819 */ /* 0x000fc40000011606 */
[----:B------:R-:W-:Y:S02]  /*0590*/  SHF.R.U32.HI R18, RZ, 0x1a, R15 ;  /* 0x0000001aff127819 */ /* 0x000fe4000001160f */
[----:B------:R-:W-:Y:S02]  /*05a0*/  LEA R5, P4, R12, UR6, 0x7 ;  /* 0x000000060c057c11 */ /* 0x000fe4000f8838ff */
[----:B------:R-:W-:Y:S02]  /*05b0*/  LEA.HI.X R9, R20, UR7, R23, 0x7, P3 ;  /* 0x0000000714097c11 */ /* 0x000fe400098f3c17 */
[----:B------:R-:W-:Y:S02]  /*05c0*/  SEL R13, R13, RZ, !P0 ;  /* 0x000000ff0d0d7207 */ /* 0x000fe40004000000 */
[----:B------:R-:W-:Y:S02]  /*05d0*/  LOP3.LUT R14, R14, 0x20, RZ, 0xc0, !PT ;  /* 0x000000200e0e7812 */ /* 0x000fe400078ec0ff */
[----:B------:R-:W-:-:S02]  /*05e0*/  SEL R20, R8, RZ, !P2 ;  /* 0x000000ff08147207 */ /* 0x000fc40005000000 */
[----:B------:R-:W-:Y:S02]  /*05f0*/  SEL R8, R11, RZ, !P2 ;  /* 0x000000ff0b087207 */ /* 0x000fe40005000000 */
[----:B------:R-:W-:Y:S02]  /*0600*/  LOP3.LUT R11, R18, 0x20, RZ, 0xc0, !PT ;  /* 0x00000020120b7812 */ /* 0x000fe400078ec0ff */
[----:B------:R-:W-:Y:S01]  /*0610*/  LEA.HI.X R12, R12, UR7, R21, 0x7, P4 ;  /* 0x000000070c0c7c11 */ /* 0x000fe2000a0f3c15 */
[----:B------:R-:W-:Y:S01]  /*0620*/  ULDC.64 UR6, c[0x0][0x228] ;  /* 0x00008a0000067ab9 */ /* 0x000fe20000000a00 */
[----:B------:R-:W-:Y:S02]  /*0630*/  IADD3 R14, P3, R14, R19, RZ ;  /* 0x000000130e0e7210 */ /* 0x000fe40007f7e0ff */
[----:B------:R-:W-:Y:S02]  /*0640*/  SHF.R.U32.HI R21, RZ, 0x19, R13 ;  /* 0x00000019ff157819 */ /* 0x000fe4000001160d */
[----:B------:R-:W-:-:S02]  /*0650*/  SEL R19, R10, RZ, !P2 ;  /* 0x000000ff0a137207 */ /* 0x000fc40005000000 */
[----:B------:R-:W-:Y:S02]  /*0660*/  IADD3 R10, P4, R11, R20, RZ ;  /* 0x000000140b0a7210 */ /* 0x000fe40007f9e0ff */
[----:B------:R-:W-:Y:S02]  /*0670*/  LOP3.LUT R21, R21, 0x40, RZ, 0xc0, !PT ;  /* 0x0000004015157812 */ /* 0x000fe400078ec0ff */
[----:B------:R-:W-:Y:S01]  /*0680*/  SHF.R.U32.HI R18, RZ, 0x1a, R8 ;  /* 0x0000001aff127819 */ /* 0x000fe20000011608 */
[----:B------:R-:W-:Y:S01]  /*0690*/  IMAD.X R11, RZ, RZ, R15, P4 ;  /* 0x000000ffff0b7224 */ /* 0x000fe200020e060f */
[----:B------:R-:W-:Y:S02]  /*06a0*/  IADD3 R20, P4, R21, R4, RZ ;  /* 0x0000000415147210 */ /* 0x000fe40007f9e0ff */
[----:B------:R-:W-:Y:S01]  /*06b0*/  LOP3.LUT R18, R18, 0x20, RZ, 0xc0, !PT ;  /* 0x0000002012127812 */ /* 0x000fe200078ec0ff */
[----:B------:R-:W-:Y:S02]  /*06c0*/  IMAD.X R23, RZ, RZ, R6, P3 ;  /* 0x000000ffff177224 */ /* 0x000fe400018e0606 */
[----:B------:R-:W-:Y:S01]  /*06d0*/  IMAD.X R21, RZ, RZ, R13, P4 ;  /* 0x000000ffff157224 */ /* 0x000fe200020e060d */
[----:B------:R-:W-:Y:S01]  /*06e0*/  IADD3 R18, P3, R18, R19, RZ ;  /* 0x0000001312127210 */ /* 0x000fe20007f7e0ff */
[----:B------:R-:W-:Y:S01]  /*06f0*/  IMAD.SHL.U32 R13, R14, 0x2000, RZ ;  /* 0x000020000e0d7824 */ /* 0x000fe200078e00ff */
[----:B------:R-:W-:-:S02]  /*0700*/  LEA R15, P5, R10, UR6, 0x8 ;  /* 0x000000060a0f7c11 */ /* 0x000fc4000f8a40ff */
[----:B------:R-:W-:Y:S01]  /*0710*/  SHF.L.U64.HI R21, R20, 0xd, R21 ;  /* 0x0000000d14157819 */ /* 0x000fe20000010215 */
[----:B------:R-:W-:Y:S01]  /*0720*/  IMAD.X R19, RZ, RZ, R8, P3 ;  /* 0x000000ffff137224 */ /* 0x000fe200018e0608 */
[----:B------:R-:W-:Y:S01]  /*0730*/  LEA.HI.X R10, R10, UR7, R11, 0x8, P5 ;  /* 0x000000070a0a7c11 */ /* 0x000fe2000a8f440b */
[----:B------:R-:W-:Y:S01]  /*0740*/  IMAD.SHL.U32 R20, R20, 0x2000, RZ ;  /* 0x0000200014147824 */ /* 0x000fe200078e00ff */
[----:B------:R-:W-:Y:S02]  /*0750*/  LEA R4, P3, R18, UR6, 0x8 ;  /* 0x0000000612047c11 */ /* 0x000fe4000f8640ff */
[----:B------:R-:W-:Y:S02]  /*0760*/  SHF.L.U64.HI R11, R14, 0xd, R23 ;  /* 0x0000000d0e0b7819 */ /* 0x000fe40000010217 */
[----:B------:R-:W-:Y:S02]  /*0770*/  IADD3 R6, P5, R13, R15, RZ ;  /* 0x0000000f0d067210 */ /* 0x000fe40007fbe0ff */
[----:B------:R-:W-:-:S02]  /*0780*/  LEA.HI.X R14, R18, UR7, R19, 0x8, P3 ;  /* 0x00000007120e7c11 */ /* 0x000fc400098f4413 */
[----:B------:R-:W-:Y:S01]  /*0790*/  IADD3 R8, P3, R20, R7, RZ ;  /* 0x0000000714087210 */ /* 0x000fe20007f7e0ff */
[----:B------:R-:W-:Y:S01]  /*07a0*/  IMAD.X R7, R11, 0x1, R10, P5 ;  /* 0x000000010b077824 */ /* 0x000fe200028e060a */
[----:B------:R-:W-:Y:S02]  /*07b0*/  IADD3 R4, P4, R4, R13, RZ ;  /* 0x0000000d04047210 */ /* 0x000fe40007f9e0ff */
[----:B------:R-:W-:Y:S01]  /*07c0*/  IADD3 R10, P5, R5, R20, RZ ;  /* 0x00000014050a7210 */ /* 0x000fe20007fbe0ff */
[----:B------:R-:W-:Y:S02]  /*07d0*/  IMAD.U32 R13, R3, 0x10000, RZ ;  /* 0x00010000030d7824 */ /* 0x000fe400078e00ff */
[----:B------:R-:W-:Y:S02]  /*07e0*/  IMAD.X R5, R14, 0x1, R11, P4 ;  /* 0x000000010e057824 */ /* 0x000fe400020e060b */
[----:B------:R-:W-:Y:S02]  /*07f0*/  IMAD.X R9, R21, 0x1, R9, P3 ;  /* 0x0000000115097824 */ /* 0x000fe400018e0609 */
[----:B------:R-:W-:-:S02]  /*0800*/  IMAD.X R11, R12, 0x1, R21, P5 ;  /* 0x000000010c0b7824 */ /* 0x000fc400028e0615 */
[----:B------:R-:W-:Y:S02]  /*0810*/  IMAD.SHL.U32 R3, R3, 0x20000, RZ ;  /* 0x0002000003037824 */ /* 0x000fe400078e00ff */
[----:B------:R-:W-:-:S04]  /*0820*/  IMAD.WIDE R6, R13, 0x4, R6 ;  /* 0x000000040d067825 */ /* 0x000fc800078e0206 */
[----:B------:R-:W-:-:S04]  /*0830*/  IMAD.WIDE R4, R13, 0x4, R4 ;  /* 0x000000040d047825 */ /* 0x000fc800078e0204 */
[----:B------:R-:W-:-:S04]  /*0840*/  IMAD.WIDE R8, R3, 0x4, R8 ;  /* 0x0000000403087825 */ /* 0x000fc800078e0208 */
[----:B------:R-:W-:Y:S01]  /*0850*/  IMAD.WIDE R10, R3, 0x4, R10 ;  /* 0x00000004030a7825 */ /* 0x000fe200078e020a */
[----:B------:R-:W-:Y:S02]  /*0860*/  CS2R R14, SRZ ;  /* 0x00000000000e7805 */ /* 0x000fe4000001ff00 */
[----:B------:R-:W-:Y:S01]  /*0870*/  CS2R R12, SRZ ;  /* 0x00000000000c7805 */ /* 0x000fe2000001ff00 */
[----:B------:R-:W-:-:S04]  /*0880*/  IMAD.WIDE R6, R2, 0x4, R6 ;  /* 0x0000000402067825 */ /* 0x000fc800078e0206 */
[C---:B------:R-:W-:Y:S01]  /*0890*/  IMAD.WIDE R4, R2.reuse, 0x4, R4 ;  /* 0x0000000402047825 */ /* 0x040fe200078e0204 */
[----:B------:R-:W2:Y:S03]  /*08a0*/  @!P2 LDG.E.EL R14, desc[UR4][R6.64+-0x80] ;  /* 0xffff8004060ea981 */ /* 0x000ea6000c2e1900 */
[C---:B------:R-:W-:Y:S01]  /*08b0*/  IMAD.WIDE R8, R2.reuse, 0x4, R8 ;  /* 0x0000000402087825 */ /* 0x040fe200078e0208 */
[----:B------:R-:W3:Y:S03]  /*08c0*/  @!P2 LDG.E.EL R15, desc[UR4][R4.64+-0x80] ;  /* 0xffff8004040fa981 */ /* 0x000ee6000c2e1900 */
[----:B------:R-:W-:Y:S01]  /*08d0*/  IMAD.WIDE R10, R2, 0x4, R10 ;  /* 0x00000004020a7825 */ /* 0x000fe200078e020a */
[----:B------:R-:W5:Y:S01]  /*08e0*/  @!P0 LDG.E.EL R12, desc[UR4][R8.64] ;  /* 0x00000004080c8981 */ /* 0x000f62000c2e1900 */
[----:B----4-:R-:W-:Y:S01]  /*08f0*/  SEL R17, R17, RZ, P1 ;  /* 0x000000ff11117207 */ /* 0x010fe20000800000 */
[----:B------:R-:W0:Y:S02]  /*0900*/  LDC.64 R2, c[0x0][0x238] ;  /* 0x00008e00ff027b82 */ /* 0x000e240000000a00 */
[----:B------:R-:W4:Y:S01]  /*0910*/  @!P0 LDG.E.EL R13, desc[UR4][R10.64] ;  /* 0x000000040a0d8981 */ /* 0x000f22000c2e1900 */
[----:B------:R-:W-:-:S02]  /*0920*/  SEL R16, R16, RZ, P1 ;  /* 0x000000ff10107207 */ /* 0x000fc40000800000 */
[----:B------:R-:W-:Y:S02]  /*0930*/  FSETP.GT.AND P3, PT, R17, RZ, PT ;  /* 0x000000ff1100720b */ /* 0x000fe40003f64000 */
[----:B------:R-:W-:-:S11]  /*0940*/  FSETP.GT.AND P4, PT, R16, RZ, PT ;  /* 0x000000ff1000720b */ /* 0x000fd60003f84000 */
[----:B------:R-:W-:Y:S02]  /*0950*/  @!P3 FMUL R17, R17, 0.0099999997764825820923 ;  /* 0x3c23d70a1111b820 */ /* 0x000fe40000400000 */
[----:B------:R-:W-:Y:S01]  /*0960*/  @!P4 FMUL R16, R16, 0.0099999997764825820923 ;  /* 0x3c23d70a1010c820 */ /* 0x000fe20000400000 */
[----:B0-----:R-:W-:Y:S01]  /*0970*/  IMAD.WIDE R2, R0, 0x4, R2 ;  /* 0x0000000400027825 */ /* 0x001fe200078e0202 */
[----:B--2---:R-:W-:Y:S02]  /*0980*/  SEL R14, R14, RZ, !P2 ;  /* 0x000000ff0e0e7207 */ /* 0x004fe40005000000 */
[----:B------:R-:W-:Y:S02]  /*0990*/  @P2 SEL R14, R17, RZ, P1 ;  /* 0x000000ff110e2207 */ /* 0x000fe40000800000 */
[----:B---3--:R-:W-:Y:S02]  /*09a0*/  SEL R15, R15, RZ, !P2 ;  /* 0x000000ff0f0f7207 */ /* 0x008fe40005000000 */
[----:B------:R-:W-:-:S02]  /*09b0*/  @P2 SEL R15, R16, RZ, P1 ;  /* 0x000000ff100f2207 */ /* 0x000fc40000800000 */
[----:B-----5:R-:W-:Y:S02]  /*09c0*/  SEL R5, R12, RZ, !P0 ;  /* 0x000000ff0c057207 */ /* 0x020fe40004000000 */
[----:B----4-:R-:W-:Y:S02]  /*09d0*/  SEL R4, R13, RZ, !P0 ;  /* 0x000000ff0d047207 */ /* 0x010fe40004000000 */
[----:B------:R-:W-:Y:S02]  /*09e0*/  SEL R14, R5, R14, !P0 ;  /* 0x0000000e050e7207 */ /* 0x000fe40004000000 */
[----:B------:R-:W-:-:S05]  /*09f0*/  SEL R15, R4, R15, !P0 ;  /* 0x0000000f040f7207 */ /* 0x000fca0004000000 */
[----:B------:R-:W-:Y:S01]  /*0a00*/  STG.E.64 desc[UR4][R2.64], R14 ;  /* 0x0000000e02007986 */ /* 0x000fe2000c101b04 */
[----:B------:R-:W-:Y:S05]  /*0a10*/  EXIT ;  /* 0x000000000000794d */ /* 0x000fea0003800000 */
.L_x_0:
[----:B------:R-:W-:-:S00]  /*0a20*/  BRA `(.L_x_0) ;  /* 0xfffffffc00fc7947 */ /* 0x000fc0000383ffff */
[----:B------:R-:W-:-:S00]  /*0a30*/  NOP ;  /* 0x0000000000007918 */ /* 0x000fc00000000000 */
        /* <DEDUP_REMOVED lines=12> */
.L_x_1:


//--------------------- .nv.constant0.triton_poi_fused_cat_19 --------------------------
	.section	.nv.constant0.triton_poi_fused_cat_19,"a",@progbits
	.sectionflags	@""
	.align	4
.nv.constant0.triton_poi_fused_cat_19:
	.zero		580
